//
// Generated by NVIDIA NVVM Compiler
//
// Compiler Build ID: CL-36424714
// Cuda compilation tools, release 13.0, V13.0.88
// Based on NVVM 20.0.0
//

.version 9.0
.target sm_100
.address_size 64

	// .globl	_Z6reducePfS_
// _ZZ6reducePfS_E7shrared has been demoted

.visible .entry _Z6reducePfS_(
	.param .u64 .ptr .align 1 _Z6reducePfS__param_0,
	.param .u64 .ptr .align 1 _Z6reducePfS__param_1
)
{
	.reg .pred 	%p<4>;
	.reg .b32 	%r<13>;
	.reg .b32 	%f<6>;
	.reg .b64 	%rd<9>;
	// demoted variable
	.shared .align 4 .b8 _ZZ6reducePfS_E7shrared[4096];
	ld.param.u64 	%rd2, [_Z6reducePfS__param_0];
	ld.param.u64 	%rd1, [_Z6reducePfS__param_1];
	cvta.to.global.u64 	%rd3, %rd2;
	mov.u32 	%r1, %tid.x;
	mov.u32 	%r12, %ntid.x;
	mov.u32 	%r3, %ctaid.x;
	mad.lo.s32 	%r7, %r12, %r3, %r1;
	mul.wide.s32 	%rd4, %r7, 4;
	add.s64 	%rd5, %rd3, %rd4;
	ld.global.f32 	%f1, [%rd5];
	shl.b32 	%r8, %r1, 2;
	mov.u32 	%r9, _ZZ6reducePfS_E7shrared;
	add.s32 	%r4, %r9, %r8;
	st.shared.f32 	[%r4], %f1;
	bar.sync 	0;
	setp.lt.u32 	%p1, %r12, 2;
	@%p1 bra 	$L__BB0_4;
$L__BB0_1:
	shr.u32 	%r6, %r12, 1;
	setp.ge.u32 	%p2, %r1, %r6;
	@%p2 bra 	$L__BB0_3;
	shl.b32 	%r10, %r6, 2;
	add.s32 	%r11, %r4, %r10;
	ld.shared.f32 	%f2, [%r11];
	ld.shared.f32 	%f3, [%r4];
	add.f32 	%f4, %f2, %f3;
	st.shared.f32 	[%r4], %f4;
$L__BB0_3:
	bar.sync 	0;
	setp.gt.u32 	%p3, %r12, 3;
	mov.u32 	%r12, %r6;
	@%p3 bra 	$L__BB0_1;
$L__BB0_4:
	cvta.to.global.u64 	%rd6, %rd1;
	ld.shared.f32 	%f5, [_ZZ6reducePfS_E7shrared];
	mul.wide.u32 	%rd7, %r3, 4;
	add.s64 	%rd8, %rd6, %rd7;
	st.global.f32 	[%rd8], %f5;
	ret;

}


// ===== COMPILED SASS (sm_100) =====

	.target	sm_100

	.elftype	@"ET_EXEC"


//--------------------- .note.nv.tkinfo           --------------------------
	.section	.note.nv.tkinfo,"",@"SHT_NOTE"
	.sectionflags	@"SHF_NOTE_NV_TKINFO"
	.tkinfo
        /*0018*/ 	.word	0x00000002
        /*0030*/ 	.string	""
        /*0030*/ 	.string	"ptxas"
        /*0030*/ 	.string	"Cuda compilation tools, release 13.0, V13.0.88"
        /*0030*/ 	.string	"Build cuda_13.0.r13.0/compiler.36424714_0"
        /*0030*/ 	.string	"-arch sm_100 -m 64 "



//--------------------- .note.nv.cuinfo           --------------------------
	.section	.note.nv.cuinfo,"",@"SHT_NOTE"
	.sectionflags	@"SHF_NOTE_NV_CUINFO"
        /*0018*/ 	.short	0x0002
        /*001a*/ 	.short	0x0064
        /*001c*/ 	.short	0x0082
	.zero		2


//--------------------- .nv.info                  --------------------------
	.section	.nv.info,"",@"SHT_CUDA_INFO"
	.align	4


	//----- nvinfo : EIATTR_REGCOUNT
	.align		4
        /*0000*/ 	.byte	0x04, 0x2f
        /*0002*/ 	.short	(.L_1 - .L_0)
	.align		4
.L_0:
        /*0004*/ 	.word	index@(_Z6reducePfS_)
        /*0008*/ 	.word	0x0000000b


	//----- nvinfo : EIATTR_FRAME_SIZE
	.align		4
.L_1:
        /*000c*/ 	.byte	0x04, 0x11
        /*000e*/ 	.short	(.L_3 - .L_2)
	.align		4
.L_2:
        /*0010*/ 	.word	index@(_Z6reducePfS_)
        /*0014*/ 	.word	0x00000000


	//----- nvinfo : EIATTR_MIN_STACK_SIZE
	.align		4
.L_3:
        /*0018*/ 	.byte	0x04, 0x12
        /*001a*/ 	.short	(.L_5 - .L_4)
	.align		4
.L_4:
        /*001c*/ 	.word	index@(_Z6reducePfS_)
        /*0020*/ 	.word	0x00000000
.L_5:


//--------------------- .nv.compat                --------------------------
	.section	.nv.compat,"",@"SHT_CUDA_COMPAT_INFO"
	.align	4
        /*0000*/ 	.byte	0x02, 0x09, 0x00, 0x00, 0x02, 0x02, 0x01, 0x00, 0x02, 0x05, 0x05, 0x00, 0x03, 0x07, 0x01, 0x01
        /*0010*/ 	.byte	0x02, 0x03, 0x00, 0x00, 0x02, 0x06, 0x01, 0x00, 0x04, 0x0b, 0x08, 0x00, 0x09, 0x00, 0x00, 0x00
        /*0020*/ 	.byte	0x00, 0x00, 0x00, 0x00


//--------------------- .nv.info._Z6reducePfS_    --------------------------
	.section	.nv.info._Z6reducePfS_,"",@"SHT_CUDA_INFO"
	.sectionflags	@""
	.align	4


	//----- nvinfo : EIATTR_CUDA_API_VERSION
	.align		4
        /*0000*/ 	.byte	0x04, 0x37
        /*0002*/ 	.short	(.L_7 - .L_6)
.L_6:
        /*0004*/ 	.word	0x00000082


	//----- nvinfo : EIATTR_KPARAM_INFO
	.align		4
.L_7:
        /*0008*/ 	.byte	0x04, 0x17
        /*000a*/ 	.short	(.L_9 - .L_8)
.L_8:
        /*000c*/ 	.word	0x00000000
        /*0010*/ 	.short	0x0001
        /*0012*/ 	.short	0x0008
        /*0014*/ 	.byte	0x00, 0xf5, 0x21, 0x00


	//----- nvinfo : EIATTR_KPARAM_INFO
	.align		4
.L_9:
        /*0018*/ 	.byte	0x04, 0x17
        /*001a*/ 	.short	(.L_11 - .L_10)
.L_10:
        /*001c*/ 	.word	0x00000000
        /*0020*/ 	.short	0x0000
        /*0022*/ 	.short	0x0000
        /*0024*/ 	.byte	0x00, 0xf5, 0x21, 0x00


	//----- nvinfo : EIATTR_SPARSE_MMA_MASK
	.align		4
.L_11:
        /*0028*/ 	.byte	0x03, 0x50
        /*002a*/ 	.short	0x0000


	//----- nvinfo : EIATTR_MAXREG_COUNT
	.align		4
        /*002c*/ 	.byte	0x03, 0x1b
        /*002e*/ 	.short	0x00ff


	//----- nvinfo : EIATTR_NUM_BARRIERS
	.align		4
        /*0030*/ 	.byte	0x02, 0x4c
        /*0032*/ 	.byte	0x01
	.zero		1


	//----- nvinfo : EIATTR_MERCURY_ISA_VERSION
	.align		4
        /*0034*/ 	.byte	0x03, 0x5f
        /*0036*/ 	.short	0x0101


	//----- nvinfo : EIATTR_VRC_CTA_INIT_COUNT
	.align		4
        /*0038*/ 	.byte	0x02, 0x4a
	.zero		1
	.zero		1


	//----- nvinfo : EIATTR_EXIT_INSTR_OFFSETS
	.align		4
        /*003c*/ 	.byte	0x04, 0x1c
        /*003e*/ 	.short	(.L_13 - .L_12)


	//   ....[0]....
.L_12:
        /*0040*/ 	.word	0x00000240


	//----- nvinfo : EIATTR_CBANK_PARAM_SIZE
	.align		4
.L_13:
        /*0044*/ 	.byte	0x03, 0x19
        /*0046*/ 	.short	0x0010


	//----- nvinfo : EIATTR_PARAM_CBANK
	.align		4
        /*0048*/ 	.byte	0x04, 0x0a
        /*004a*/ 	.short	(.L_15 - .L_14)
	.align		4
.L_14:
        /*004c*/ 	.word	index@(.nv.constant0._Z6reducePfS_)
        /*0050*/ 	.short	0x0380
        /*0052*/ 	.short	0x0010


	//----- nvinfo : EIATTR_SW_WAR
	.align		4
.L_15:
        /*0054*/ 	.byte	0x04, 0x36
        /*0056*/ 	.short	(.L_17 - .L_16)
.L_16:
        /*0058*/ 	.word	0x00000008
.L_17:


//--------------------- .nv.callgraph             --------------------------
	.section	.nv.callgraph,"",@"SHT_CUDA_CALLGRAPH"
	.align	4
	.sectionentsize	8
	.align		4
        /*0000*/ 	.word	0x00000000
	.align		4
        /*0004*/ 	.word	0xffffffff
	.align		4
        /*0008*/ 	.word	0x00000000
	.align		4
        /*000c*/ 	.word	0xfffffffe
	.align		4
        /*0010*/ 	.word	0x00000000
	.align		4
        /*0014*/ 	.word	0xfffffffd
	.align		4
        /*0018*/ 	.word	0x00000000
	.align		4
        /*001c*/ 	.word	0xfffffffc


//--------------------- .text._Z6reducePfS_       --------------------------
	.section	.text._Z6reducePfS_,"ax",@progbits
	.align	128
        .global         _Z6reducePfS_
        .type           _Z6reducePfS_,@function
        .size           _Z6reducePfS_,(.L_x_3 - _Z6reducePfS_)
        .other          _Z6reducePfS_,@"STO_CUDA_ENTRY STV_DEFAULT"
_Z6reducePfS_:
.text._Z6reducePfS_:
[----:B------:R-:W-:Y:S01]  /*0000*/  LDC R1, c[0x0][0x37c] ;  /* 0x0000df00ff017b82 */ /* 0x000fe20000000800 */
[----:B------:R-:W0:Y:S07]  /*0010*/  S2R R6, SR_TID.X ;  /* 0x0000000000067919 */ /* 0x000e2e0000002100 */
[----:B------:R-:W1:Y:S01]  /*0020*/  LDC.64 R2, c[0x0][0x380] ;  /* 0x0000e000ff027b82 */ /* 0x000e620000000a00 */
[----:B------:R-:W0:Y:S01]  /*0030*/  LDCU UR8, c[0x0][0x360] ;  /* 0x00006c00ff0877ac */ /* 0x000e220008000800 */
[----:B------:R-:W0:Y:S01]  /*0040*/  S2R R7, SR_CTAID.X ;  /* 0x0000000000077919 */ /* 0x000e220000002500 */
[----:B------:R-:W2:Y:S01]  /*0050*/  LDCU.64 UR6, c[0x0][0x358] ;  /* 0x00006b00ff0677ac */ /* 0x000ea20008000a00 */
[----:B0-----:R-:W-:-:S04]  /*0060*/  IMAD R5, R7, UR8, R6 ;  /* 0x0000000807057c24 */ /* 0x001fc8000f8e0206 */
[----:B-1----:R-:W-:-:S06]  /*0070*/  IMAD.WIDE R2, R5, 0x4, R2 ;  /* 0x0000000405027825 */ /* 0x002fcc00078e0202 */
[----:B--2---:R-:W2:Y:S01]  /*0080*/  LDG.E R2, desc[UR6][R2.64] ;  /* 0x0000000602027981 */ /* 0x004ea2000c1e1900 */
[----:B------:R-:W0:Y:S01]  /*0090*/  S2UR UR5, SR_CgaCtaId ;  /* 0x00000000000579c3 */ /* 0x000e220000008800 */
[----:B------:R-:W-:Y:S01]  /*00a0*/  UMOV UR4, 0x400 ;  /* 0x0000040000047882 */ /* 0x000fe20000000000 */
[----:B------:R-:W-:Y:S02]  /*00b0*/  UISETP.GE.U32.AND UP0, UPT, UR8, 0x2, UPT ;  /* 0x000000020800788c */ /* 0x000fe4000bf06070 */
[----:B0-----:R-:W-:-:S06]  /*00c0*/  ULEA UR4, UR5, UR4, 0x18 ;  /* 0x0000000405047291 */ /* 0x001fcc000f8ec0ff */
[----:B------:R-:W-:-:S05]  /*00d0*/  LEA R5, R6, UR4, 0x2 ;  /* 0x0000000406057c11 */ /* 0x000fca000f8e10ff */
[----:B--2---:R0:W-:Y:S01]  /*00e0*/  STS [R5], R2 ;  /* 0x0000000205007388 */ /* 0x0041e20000000800 */
[----:B------:R-:W-:Y:S06]  /*00f0*/  BAR.SYNC.DEFER_BLOCKING 0x0 ;  /* 0x0000000000007b1d */ /* 0x000fec0000010000 */
[----:B------:R-:W-:Y:S05]  /*0100*/  BRA.U !UP0, `(.L_x_0) ;  /* 0x0000000108307547 */ /* 0x000fea000b800000 */
[----:B------:R-:W-:-:S07]  /*0110*/  MOV R0, UR8 ;  /* 0x0000000800007c02 */ /* 0x000fce0008000f00 */
.L_x_1:
[----:B------:R-:W-:-:S04]  /*0120*/  SHF.R.U32.HI R8, RZ, 0x1, R0 ;  /* 0x00000001ff087819 */ /* 0x000fc80000011600 */
[----:B------:R-:W-:-:S13]  /*0130*/  ISETP.GE.U32.AND P0, PT, R6, R8, PT ;  /* 0x000000080600720c */ /* 0x000fda0003f06070 */
[----:B0-----:R-:W-:Y:S01]  /*0140*/  @!P0 LEA R2, R8, R5, 0x2 ;  /* 0x0000000508028211 */ /* 0x001fe200078e10ff */
[----:B------:R-:W-:Y:S05]  /*0150*/  @!P0 LDS R3, [R5] ;  /* 0x0000000005038984 */ /* 0x000fea0000000800 */
[----:B------:R-:W0:Y:S02]  /*0160*/  @!P0 LDS R2, [R2] ;  /* 0x0000000002028984 */ /* 0x000e240000000800 */
[----:B0-----:R-:W-:-:S05]  /*0170*/  @!P0 FADD R4, R2, R3 ;  /* 0x0000000302048221 */ /* 0x001fca0000000000 */
[----:B------:R1:W-:Y:S01]  /*0180*/  @!P0 STS [R5], R4 ;  /* 0x0000000405008388 */ /* 0x0003e20000000800 */
[----:B------:R-:W-:Y:S01]  /*0190*/  BAR.SYNC.DEFER_BLOCKING 0x0 ;  /* 0x0000000000007b1d */ /* 0x000fe20000010000 */
[----:B------:R-:W-:Y:S02]  /*01a0*/  ISETP.GT.U32.AND P0, PT, R0, 0x3, PT ;  /* 0x000000030000780c */ /* 0x000fe40003f04070 */
[----:B------:R-:W-:-:S11]  /*01b0*/  MOV R0, R8 ;  /* 0x0000000800007202 */ /* 0x000fd60000000f00 */
[----:B-1----:R-:W-:Y:S05]  /*01c0*/  @P0 BRA `(.L_x_1) ;  /* 0xfffffffc00d40947 */ /* 0x002fea000383ffff */
.L_x_0:
[----:B------:R-:W1:Y:S01]  /*01d0*/  S2UR UR5, SR_CgaCtaId ;  /* 0x00000000000579c3 */ /* 0x000e620000008800 */
[----:B------:R-:W-:-:S07]  /*01e0*/  UMOV UR4, 0x400 ;  /* 0x0000040000047882 */ /* 0x000fce0000000000 */
[----:B0-----:R-:W0:Y:S01]  /*01f0*/  LDC.64 R2, c[0x0][0x388] ;  /* 0x0000e200ff027b82 */ /* 0x001e220000000a00 */
[----:B-1----:R-:W-:Y:S01]  /*0200*/  ULEA UR4, UR5, UR4, 0x18 ;  /* 0x0000000405047291 */ /* 0x002fe2000f8ec0ff */
[----:B0-----:R-:W-:-:S08]  /*0210*/  IMAD.WIDE.U32 R2, R7, 0x4, R2 ;  /* 0x0000000407027825 */ /* 0x001fd000078e0002 */
[----:B------:R-:W0:Y:S04]  /*0220*/  LDS R5, [UR4] ;  /* 0x00000004ff057984 */ /* 0x000e280008000800 */
[----:B0-----:R-:W-:Y:S01]  /*0230*/  STG.E desc[UR6][R2.64], R5 ;  /* 0x0000000502007986 */ /* 0x001fe2000c101906 */
[----:B------:R-:W-:Y:S05]  /*0240*/  EXIT ;  /* 0x000000000000794d */ /* 0x000fea0003800000 */
.L_x_2:
[----:B------:R-:W-:-:S00]  /*0250*/  BRA `(.L_x_2) ;  /* 0xfffffffc00fc7947 */ /* 0x000fc0000383ffff */
[----:B------:R-:W-:-:S00]  /*0260*/  NOP ;  /* 0x0000000000007918 */ /* 0x000fc00000000000 */
        /* <DEDUP_REMOVED lines=9> */
.L_x_3:


//--------------------- .nv.shared._Z6reducePfS_  --------------------------
	.section	.nv.shared._Z6reducePfS_,"aw",@nobits
	.sectionflags	@""
	.align	4
.nv.shared._Z6reducePfS_:
	.zero		5120


//--------------------- .nv.shared.reserved.0     --------------------------
	.section	.nv.shared.reserved.0,"aw",@nobits
	.weak		__nv_reservedSMEM_offset_0_alias
	.size		__nv_reservedSMEM_offset_0_alias, 0, 64
	.other		__nv_reservedSMEM_offset_0_alias,@"STO_CUDA_RESERVED_SHARED STV_DEFAULT"
__nv_reservedSMEM_offset_0_alias:
	.zero		0
	.zero		64


//--------------------- .nv.constant0._Z6reducePfS_ --------------------------
	.section	.nv.constant0._Z6reducePfS_,"a",@progbits
	.sectionflags	@""
	.align	4
.nv.constant0._Z6reducePfS_:
	.zero		912


//--------------------- SYMBOLS --------------------------

	.type		.nv.reservedSmem.offset0,@object
	.size		.nv.reservedSmem.offset0,0x4
	.type		.nv.reservedSmem.cap,@object
	.size		.nv.reservedSmem.cap,0x4
